//
// Generated by NVIDIA NVVM Compiler
//
// Compiler Build ID: CL-36424714
// Cuda compilation tools, release 13.0, V13.0.88
// Based on NVVM 20.0.0
//

.version 9.0
.target sm_100
.address_size 64

	// .globl	_Z22select_elements_kernelIfiEvPKT_PKT0_PS0_iiib

.visible .entry _Z22select_elements_kernelIfiEvPKT_PKT0_PS0_iiib(
	.param .u64 .ptr .align 1 _Z22select_elements_kernelIfiEvPKT_PKT0_PS0_iiib_param_0,
	.param .u64 .ptr .align 1 _Z22select_elements_kernelIfiEvPKT_PKT0_PS0_iiib_param_1,
	.param .u64 .ptr .align 1 _Z22select_elements_kernelIfiEvPKT_PKT0_PS0_iiib_param_2,
	.param .u32 _Z22select_elements_kernelIfiEvPKT_PKT0_PS0_iiib_param_3,
	.param .u32 _Z22select_elements_kernelIfiEvPKT_PKT0_PS0_iiib_param_4,
	.param .u32 _Z22select_elements_kernelIfiEvPKT_PKT0_PS0_iiib_param_5,
	.param .u8 _Z22select_elements_kernelIfiEvPKT_PKT0_PS0_iiib_param_6
)
{
	.reg .pred 	%p<14>;
	.reg .b16 	%rs<2>;
	.reg .b32 	%r<58>;
	.reg .b32 	%f<31>;
	.reg .b64 	%rd<31>;

	ld.param.u64 	%rd6, [_Z22select_elements_kernelIfiEvPKT_PKT0_PS0_iiib_param_0];
	ld.param.u64 	%rd5, [_Z22select_elements_kernelIfiEvPKT_PKT0_PS0_iiib_param_1];
	ld.param.u64 	%rd7, [_Z22select_elements_kernelIfiEvPKT_PKT0_PS0_iiib_param_2];
	ld.param.u32 	%r34, [_Z22select_elements_kernelIfiEvPKT_PKT0_PS0_iiib_param_3];
	ld.param.u32 	%r35, [_Z22select_elements_kernelIfiEvPKT_PKT0_PS0_iiib_param_4];
	ld.param.u32 	%r33, [_Z22select_elements_kernelIfiEvPKT_PKT0_PS0_iiib_param_5];
	ld.param.s8 	%rs1, [_Z22select_elements_kernelIfiEvPKT_PKT0_PS0_iiib_param_6];
	cvta.to.global.u64 	%rd1, %rd7;
	cvta.to.global.u64 	%rd2, %rd6;
	mov.u32 	%r36, %ctaid.x;
	mov.u32 	%r37, %ntid.x;
	mov.u32 	%r38, %tid.x;
	mad.lo.s32 	%r1, %r36, %r37, %r38;
	mov.u32 	%r39, %ctaid.y;
	mov.u32 	%r40, %ntid.y;
	mov.u32 	%r41, %tid.y;
	mad.lo.s32 	%r42, %r39, %r40, %r41;
	setp.ge.s32 	%p1, %r1, %r34;
	setp.ge.s32 	%p2, %r42, %r35;
	or.pred  	%p3, %p1, %p2;
	@%p3 bra 	$L__BB0_15;
	cvta.to.global.u64 	%rd8, %rd5;
	mad.lo.s32 	%r3, %r35, %r1, %r42;
	mul.wide.s32 	%rd9, %r3, 4;
	add.s64 	%rd10, %rd8, %rd9;
	ld.global.u32 	%r4, [%rd10];
	setp.eq.s16 	%p4, %rs1, 0;
	@%p4 bra 	$L__BB0_16;
	setp.lt.s32 	%p5, %r33, 1;
	@%p5 bra 	$L__BB0_15;
	mul.lo.s32 	%r5, %r3, %r33;
	mul.lo.s32 	%r6, %r4, %r33;
	and.b32  	%r7, %r33, 15;
	setp.lt.u32 	%p6, %r33, 16;
	mov.b32 	%r53, 0;
	@%p6 bra 	$L__BB0_6;
	and.b32  	%r53, %r33, 2147483632;
	neg.s32 	%r51, %r53;
	add.s64 	%rd3, %rd1, 32;
	add.s64 	%rd4, %rd2, 32;
	mov.u32 	%r49, %r6;
	mov.u32 	%r50, %r5;
$L__BB0_5:
	.pragma "nounroll";
	mul.wide.s32 	%rd11, %r50, 4;
	add.s64 	%rd12, %rd3, %rd11;
	mul.wide.s32 	%rd13, %r49, 4;
	add.s64 	%rd14, %rd4, %rd13;
	ld.global.f32 	%f1, [%rd14+-32];
	st.global.f32 	[%rd12+-32], %f1;
	ld.global.f32 	%f2, [%rd14+-28];
	st.global.f32 	[%rd12+-28], %f2;
	ld.global.f32 	%f3, [%rd14+-24];
	st.global.f32 	[%rd12+-24], %f3;
	ld.global.f32 	%f4, [%rd14+-20];
	st.global.f32 	[%rd12+-20], %f4;
	ld.global.f32 	%f5, [%rd14+-16];
	st.global.f32 	[%rd12+-16], %f5;
	ld.global.f32 	%f6, [%rd14+-12];
	st.global.f32 	[%rd12+-12], %f6;
	ld.global.f32 	%f7, [%rd14+-8];
	st.global.f32 	[%rd12+-8], %f7;
	ld.global.f32 	%f8, [%rd14+-4];
	st.global.f32 	[%rd12+-4], %f8;
	ld.global.f32 	%f9, [%rd14];
	st.global.f32 	[%rd12], %f9;
	ld.global.f32 	%f10, [%rd14+4];
	st.global.f32 	[%rd12+4], %f10;
	ld.global.f32 	%f11, [%rd14+8];
	st.global.f32 	[%rd12+8], %f11;
	ld.global.f32 	%f12, [%rd14+12];
	st.global.f32 	[%rd12+12], %f12;
	ld.global.f32 	%f13, [%rd14+16];
	st.global.f32 	[%rd12+16], %f13;
	ld.global.f32 	%f14, [%rd14+20];
	st.global.f32 	[%rd12+20], %f14;
	ld.global.f32 	%f15, [%rd14+24];
	st.global.f32 	[%rd12+24], %f15;
	ld.global.f32 	%f16, [%rd14+28];
	st.global.f32 	[%rd12+28], %f16;
	add.s32 	%r51, %r51, 16;
	add.s32 	%r50, %r50, 16;
	add.s32 	%r49, %r49, 16;
	setp.eq.s32 	%p7, %r51, 0;
	@%p7 bra 	$L__BB0_6;
	bra.uni 	$L__BB0_5;
$L__BB0_6:
	setp.eq.s32 	%p8, %r7, 0;
	@%p8 bra 	$L__BB0_15;
	and.b32  	%r17, %r33, 7;
	setp.lt.u32 	%p9, %r7, 8;
	@%p9 bra 	$L__BB0_9;
	add.s32 	%r44, %r53, %r5;
	add.s32 	%r45, %r53, %r6;
	mul.wide.s32 	%rd15, %r45, 4;
	add.s64 	%rd16, %rd2, %rd15;
	ld.global.f32 	%f17, [%rd16];
	mul.wide.s32 	%rd17, %r44, 4;
	add.s64 	%rd18, %rd1, %rd17;
	st.global.f32 	[%rd18], %f17;
	ld.global.f32 	%f18, [%rd16+4];
	st.global.f32 	[%rd18+4], %f18;
	ld.global.f32 	%f19, [%rd16+8];
	st.global.f32 	[%rd18+8], %f19;
	ld.global.f32 	%f20, [%rd16+12];
	st.global.f32 	[%rd18+12], %f20;
	ld.global.f32 	%f21, [%rd16+16];
	st.global.f32 	[%rd18+16], %f21;
	ld.global.f32 	%f22, [%rd16+20];
	st.global.f32 	[%rd18+20], %f22;
	ld.global.f32 	%f23, [%rd16+24];
	st.global.f32 	[%rd18+24], %f23;
	ld.global.f32 	%f24, [%rd16+28];
	st.global.f32 	[%rd18+28], %f24;
	add.s32 	%r53, %r53, 8;
$L__BB0_9:
	setp.eq.s32 	%p10, %r17, 0;
	@%p10 bra 	$L__BB0_15;
	and.b32  	%r20, %r33, 3;
	setp.lt.u32 	%p11, %r17, 4;
	@%p11 bra 	$L__BB0_12;
	add.s32 	%r46, %r53, %r5;
	add.s32 	%r47, %r53, %r6;
	mul.wide.s32 	%rd19, %r47, 4;
	add.s64 	%rd20, %rd2, %rd19;
	ld.global.f32 	%f25, [%rd20];
	mul.wide.s32 	%rd21, %r46, 4;
	add.s64 	%rd22, %rd1, %rd21;
	st.global.f32 	[%rd22], %f25;
	ld.global.f32 	%f26, [%rd20+4];
	st.global.f32 	[%rd22+4], %f26;
	ld.global.f32 	%f27, [%rd20+8];
	st.global.f32 	[%rd22+8], %f27;
	ld.global.f32 	%f28, [%rd20+12];
	st.global.f32 	[%rd22+12], %f28;
	add.s32 	%r53, %r53, 4;
$L__BB0_12:
	setp.eq.s32 	%p12, %r20, 0;
	@%p12 bra 	$L__BB0_15;
	add.s32 	%r57, %r53, %r6;
	add.s32 	%r56, %r53, %r5;
	neg.s32 	%r55, %r20;
$L__BB0_14:
	.pragma "nounroll";
	mul.wide.s32 	%rd23, %r57, 4;
	add.s64 	%rd24, %rd2, %rd23;
	mul.wide.s32 	%rd25, %r56, 4;
	add.s64 	%rd26, %rd1, %rd25;
	ld.global.f32 	%f29, [%rd24];
	st.global.f32 	[%rd26], %f29;
	add.s32 	%r57, %r57, 1;
	add.s32 	%r56, %r56, 1;
	add.s32 	%r55, %r55, 1;
	setp.ne.s32 	%p13, %r55, 0;
	@%p13 bra 	$L__BB0_14;
$L__BB0_15:
	ret;
$L__BB0_16:
	mad.lo.s32 	%r48, %r33, %r1, %r4;
	mul.wide.s32 	%rd27, %r48, 4;
	add.s64 	%rd28, %rd2, %rd27;
	ld.global.f32 	%f30, [%rd28];
	add.s64 	%rd30, %rd1, %rd9;
	st.global.f32 	[%rd30], %f30;
	bra.uni 	$L__BB0_15;

}


// ===== COMPILED SASS (sm_100) =====

	.target	sm_100

	.elftype	@"ET_EXEC"


//--------------------- .note.nv.tkinfo           --------------------------
	.section	.note.nv.tkinfo,"",@"SHT_NOTE"
	.sectionflags	@"SHF_NOTE_NV_TKINFO"
	.tkinfo
        /*0018*/ 	.word	0x00000002
        /*0030*/ 	.string	""
        /*0030*/ 	.string	"ptxas"
        /*0030*/ 	.string	"Cuda compilation tools, release 13.0, V13.0.88"
        /*0030*/ 	.string	"Build cuda_13.0.r13.0/compiler.36424714_0"
        /*0030*/ 	.string	"-arch sm_100 -m 64 "



//--------------------- .note.nv.cuinfo           --------------------------
	.section	.note.nv.cuinfo,"",@"SHT_NOTE"
	.sectionflags	@"SHF_NOTE_NV_CUINFO"
        /*0018*/ 	.short	0x0002
        /*001a*/ 	.short	0x0064
        /*001c*/ 	.short	0x0082
	.zero		2


//--------------------- .nv.info                  --------------------------
	.section	.nv.info,"",@"SHT_CUDA_INFO"
	.align	4


	//----- nvinfo : EIATTR_REGCOUNT
	.align		4
        /*0000*/ 	.byte	0x04, 0x2f
        /*0002*/ 	.short	(.L_1 - .L_0)
	.align		4
.L_0:
        /*0004*/ 	.word	index@(_Z22select_elements_kernelIfiEvPKT_PKT0_PS0_iiib)
        /*0008*/ 	.word	0x00000018


	//----- nvinfo : EIATTR_FRAME_SIZE
	.align		4
.L_1:
        /*000c*/ 	.byte	0x04, 0x11
        /*000e*/ 	.short	(.L_3 - .L_2)
	.align		4
.L_2:
        /*0010*/ 	.word	index@(_Z22select_elements_kernelIfiEvPKT_PKT0_PS0_iiib)
        /*0014*/ 	.word	0x00000000


	//----- nvinfo : EIATTR_MIN_STACK_SIZE
	.align		4
.L_3:
        /*0018*/ 	.byte	0x04, 0x12
        /*001a*/ 	.short	(.L_5 - .L_4)
	.align		4
.L_4:
        /*001c*/ 	.word	index@(_Z22select_elements_kernelIfiEvPKT_PKT0_PS0_iiib)
        /*0020*/ 	.word	0x00000000
.L_5:


//--------------------- .nv.compat                --------------------------
	.section	.nv.compat,"",@"SHT_CUDA_COMPAT_INFO"
	.align	4
        /*0000*/ 	.byte	0x02, 0x09, 0x00, 0x00, 0x02, 0x02, 0x01, 0x00, 0x02, 0x05, 0x05, 0x00, 0x03, 0x07, 0x01, 0x01
        /*0010*/ 	.byte	0x02, 0x03, 0x00, 0x00, 0x02, 0x06, 0x01, 0x00, 0x04, 0x0b, 0x08, 0x00, 0x09, 0x00, 0x00, 0x00
        /*0020*/ 	.byte	0x00, 0x00, 0x00, 0x00


//--------------------- .nv.info._Z22select_elements_kernelIfiEvPKT_PKT0_PS0_iiib --------------------------
	.section	.nv.info._Z22select_elements_kernelIfiEvPKT_PKT0_PS0_iiib,"",@"SHT_CUDA_INFO"
	.sectionflags	@""
	.align	4


	//----- nvinfo : EIATTR_CUDA_API_VERSION
	.align		4
        /*0000*/ 	.byte	0x04, 0x37
        /*0002*/ 	.short	(.L_7 - .L_6)
.L_6:
        /*0004*/ 	.word	0x00000082


	//----- nvinfo : EIATTR_KPARAM_INFO
	.align		4
.L_7:
        /*0008*/ 	.byte	0x04, 0x17
        /*000a*/ 	.short	(.L_9 - .L_8)
.L_8:
        /*000c*/ 	.word	0x00000000
        /*0010*/ 	.short	0x0006
        /*0012*/ 	.short	0x0024
        /*0014*/ 	.byte	0x00, 0xf0, 0x05, 0x00


	//----- nvinfo : EIATTR_KPARAM_INFO
	.align		4
.L_9:
        /*0018*/ 	.byte	0x04, 0x17
        /*001a*/ 	.short	(.L_11 - .L_10)
.L_10:
        /*001c*/ 	.word	0x00000000
        /*0020*/ 	.short	0x0005
        /*0022*/ 	.short	0x0020
        /*0024*/ 	.byte	0x00, 0xf0, 0x11, 0x00


	//----- nvinfo : EIATTR_KPARAM_INFO
	.align		4
.L_11:
        /*0028*/ 	.byte	0x04, 0x17
        /*002a*/ 	.short	(.L_13 - .L_12)
.L_12:
        /*002c*/ 	.word	0x00000000
        /*0030*/ 	.short	0x0004
        /*0032*/ 	.short	0x001c
        /*0034*/ 	.byte	0x00, 0xf0, 0x11, 0x00


	//----- nvinfo : EIATTR_KPARAM_INFO
	.align		4
.L_13:
        /*0038*/ 	.byte	0x04, 0x17
        /*003a*/ 	.short	(.L_15 - .L_14)
.L_14:
        /*003c*/ 	.word	0x00000000
        /*0040*/ 	.short	0x0003
        /*0042*/ 	.short	0x0018
        /*0044*/ 	.byte	0x00, 0xf0, 0x11, 0x00


	//----- nvinfo : EIATTR_KPARAM_INFO
	.align		4
.L_15:
        /*0048*/ 	.byte	0x04, 0x17
        /*004a*/ 	.short	(.L_17 - .L_16)
.L_16:
        /*004c*/ 	.word	0x00000000
        /*0050*/ 	.short	0x0002
        /*0052*/ 	.short	0x0010
        /*0054*/ 	.byte	0x00, 0xf5, 0x21, 0x00


	//----- nvinfo : EIATTR_KPARAM_INFO
	.align		4
.L_17:
        /*0058*/ 	.byte	0x04, 0x17
        /*005a*/ 	.short	(.L_19 - .L_18)
.L_18:
        /*005c*/ 	.word	0x00000000
        /*0060*/ 	.short	0x0001
        /*0062*/ 	.short	0x0008
        /*0064*/ 	.byte	0x00, 0xf5, 0x21, 0x00


	//----- nvinfo : EIATTR_KPARAM_INFO
	.align		4
.L_19:
        /*0068*/ 	.byte	0x04, 0x17
        /*006a*/ 	.short	(.L_21 - .L_20)
.L_20:
        /*006c*/ 	.word	0x00000000
        /*0070*/ 	.short	0x0000
        /*0072*/ 	.short	0x0000
        /*0074*/ 	.byte	0x00, 0xf5, 0x21, 0x00


	//----- nvinfo : EIATTR_SPARSE_MMA_MASK
	.align		4
.L_21:
        /*0078*/ 	.byte	0x03, 0x50
        /*007a*/ 	.short	0x0000


	//----- nvinfo : EIATTR_MAXREG_COUNT
	.align		4
        /*007c*/ 	.byte	0x03, 0x1b
        /*007e*/ 	.short	0x00ff


	//----- nvinfo : EIATTR_MERCURY_ISA_VERSION
	.align		4
        /*0080*/ 	.byte	0x03, 0x5f
        /*0082*/ 	.short	0x0101


	//----- nvinfo : EIATTR_VRC_CTA_INIT_COUNT
	.align		4
        /*0084*/ 	.byte	0x02, 0x4a
	.zero		1
	.zero		1


	//----- nvinfo : EIATTR_EXIT_INSTR_OFFSETS
	.align		4
        /*0088*/ 	.byte	0x04, 0x1c
        /*008a*/ 	.short	(.L_23 - .L_22)


	//   ....[0]....
.L_22:
        /*008c*/ 	.word	0x000000c0


	//   ....[1]....
        /*0090*/ 	.word	0x00000180


	//   ....[2]....
        /*0094*/ 	.word	0x00000550


	//   ....[3]....
        /*0098*/ 	.word	0x00000720


	//   ....[4]....
        /*009c*/ 	.word	0x00000860


	//   ....[5]....
        /*00a0*/ 	.word	0x00000950


	//   ....[6]....
        /*00a4*/ 	.word	0x000009e0


	//----- nvinfo : EIATTR_CBANK_PARAM_SIZE
	.align		4
.L_23:
        /*00a8*/ 	.byte	0x03, 0x19
        /*00aa*/ 	.short	0x0025


	//----- nvinfo : EIATTR_PARAM_CBANK
	.align		4
        /*00ac*/ 	.byte	0x04, 0x0a
        /*00ae*/ 	.short	(.L_25 - .L_24)
	.align		4
.L_24:
        /*00b0*/ 	.word	index@(.nv.constant0._Z22select_elements_kernelIfiEvPKT_PKT0_PS0_iiib)
        /*00b4*/ 	.short	0x0380
        /*00b6*/ 	.short	0x0025


	//----- nvinfo : EIATTR_SW_WAR
	.align		4
.L_25:
        /*00b8*/ 	.byte	0x04, 0x36
        /*00ba*/ 	.short	(.L_27 - .L_26)
.L_26:
        /*00bc*/ 	.word	0x00000008
.L_27:


//--------------------- .nv.callgraph             --------------------------
	.section	.nv.callgraph,"",@"SHT_CUDA_CALLGRAPH"
	.align	4
	.sectionentsize	8
	.align		4
        /*0000*/ 	.word	0x00000000
	.align		4
        /*0004*/ 	.word	0xffffffff
	.align		4
        /*0008*/ 	.word	0x00000000
	.align		4
        /*000c*/ 	.word	0xfffffffe
	.align		4
        /*0010*/ 	.word	0x00000000
	.align		4
        /*0014*/ 	.word	0xfffffffd
	.align		4
        /*0018*/ 	.word	0x00000000
	.align		4
        /*001c*/ 	.word	0xfffffffc


//--------------------- .text._Z22select_elements_kernelIfiEvPKT_PKT0_PS0_iiib --------------------------
	.section	.text._Z22select_elements_kernelIfiEvPKT_PKT0_PS0_iiib,"ax",@progbits
	.align	128
        .global         _Z22select_elements_kernelIfiEvPKT_PKT0_PS0_iiib
        .type           _Z22select_elements_kernelIfiEvPKT_PKT0_PS0_iiib,@function
        .size           _Z22select_elements_kernelIfiEvPKT_PKT0_PS0_iiib,(.L_x_7 - _Z22select_elements_kernelIfiEvPKT_PKT0_PS0_iiib)
        .other          _Z22select_elements_kernelIfiEvPKT_PKT0_PS0_iiib,@"STO_CUDA_ENTRY STV_DEFAULT"
_Z22select_elements_kernelIfiEvPKT_PKT0_PS0_iiib:
.text._Z22select_elements_kernelIfiEvPKT_PKT0_PS0_iiib:
[----:B------:R-:W-:Y:S01]  /*0000*/  LDC R1, c[0x0][0x37c] ;  /* 0x0000df00ff017b82 */ /* 0x000fe20000000800 */
[----:B------:R-:W0:Y:S07]  /*0010*/  S2R R2, SR_TID.Y ;  /* 0x0000000000027919 */ /* 0x000e2e0000002200 */
[----:B------:R-:W1:Y:S01]  /*0020*/  LDC R0, c[0x0][0x360] ;  /* 0x0000d800ff007b82 */ /* 0x000e620000000800 */
[----:B------:R-:W2:Y:S01]  /*0030*/  LDCU.64 UR6, c[0x0][0x398] ;  /* 0x00007300ff0677ac */ /* 0x000ea20008000a00 */
[----:B------:R-:W1:Y:S06]  /*0040*/  S2R R3, SR_TID.X ;  /* 0x0000000000037919 */ /* 0x000e6c0000002100 */
[----:B------:R-:W0:Y:S08]  /*0050*/  S2UR UR5, SR_CTAID.Y ;  /* 0x00000000000579c3 */ /* 0x000e300000002600 */
[----:B------:R-:W0:Y:S08]  /*0060*/  LDC R5, c[0x0][0x364] ;  /* 0x0000d900ff057b82 */ /* 0x000e300000000800 */
[----:B------:R-:W1:Y:S01]  /*0070*/  S2UR UR4, SR_CTAID.X ;  /* 0x00000000000479c3 */ /* 0x000e620000002500 */
[----:B0-----:R-:W-:-:S05]  /*0080*/  IMAD R5, R5, UR5, R2 ;  /* 0x0000000505057c24 */ /* 0x001fca000f8e0202 */
[----:B--2---:R-:W-:Y:S01]  /*0090*/  ISETP.GE.AND P0, PT, R5, UR7, PT ;  /* 0x0000000705007c0c */ /* 0x004fe2000bf06270 */
[----:B-1----:R-:W-:-:S05]  /*00a0*/  IMAD R0, R0, UR4, R3 ;  /* 0x0000000400007c24 */ /* 0x002fca000f8e0203 */
[----:B------:R-:W-:-:S13]  /*00b0*/  ISETP.GE.OR P0, PT, R0, UR6, P0 ;  /* 0x0000000600007c0c */ /* 0x000fda0008706670 */
[----:B------:R-:W-:Y:S05]  /*00c0*/  @P0 EXIT ;  /* 0x000000000000094d */ /* 0x000fea0003800000 */
[----:B------:R-:W0:Y:S01]  /*00d0*/  LDC.64 R2, c[0x0][0x388] ;  /* 0x0000e200ff027b82 */ /* 0x000e220000000a00 */
[----:B------:R-:W1:Y:S01]  /*00e0*/  LDCU.64 UR8, c[0x0][0x358] ;  /* 0x00006b00ff0877ac */ /* 0x000e620008000a00 */
[----:B------:R-:W-:Y:S01]  /*00f0*/  IMAD R7, R0, UR7, R5 ;  /* 0x0000000700077c24 */ /* 0x000fe2000f8e0205 */
[----:B------:R-:W2:Y:S03]  /*0100*/  LDCU.U8 UR4, c[0x0][0x3a4] ;  /* 0x00007480ff0477ac */ /* 0x000ea60008000000 */
[----:B0-----:R-:W-:-:S05]  /*0110*/  IMAD.WIDE R2, R7, 0x4, R2 ;  /* 0x0000000407027825 */ /* 0x001fca00078e0202 */
[----:B-1----:R0:W5:Y:S01]  /*0120*/  LDG.E R5, desc[UR8][R2.64] ;  /* 0x0000000802057981 */ /* 0x002162000c1e1900 */
[----:B--2---:R-:W-:-:S04]  /*0130*/  UPRMT UR4, UR4, 0x8880, URZ ;  /* 0x0000888004047896 */ /* 0x004fc800080000ff */
[----:B------:R-:W-:-:S09]  /*0140*/  UISETP.NE.AND UP0, UPT, UR4, URZ, UPT ;  /* 0x000000ff0400728c */ /* 0x000fd2000bf05270 */
[----:B0-----:R-:W-:Y:S05]  /*0150*/  BRA.U !UP0, `(.L_x_0) ;  /* 0x0000000908007547 */ /* 0x001fea000b800000 */
[----:B------:R-:W0:Y:S02]  /*0160*/  LDC R4, c[0x0][0x3a0] ;  /* 0x0000e800ff047b82 */ /* 0x000e240000000800 */
[----:B0-----:R-:W-:-:S13]  /*0170*/  ISETP.GE.AND P0, PT, R4, 0x1, PT ;  /* 0x000000010400780c */ /* 0x001fda0003f06270 */
[----:B------:R-:W-:Y:S05]  /*0180*/  @!P0 EXIT ;  /* 0x000000000000894d */ /* 0x000fea0003800000 */
[C---:B------:R-:W-:Y:S01]  /*0190*/  ISETP.GE.U32.AND P1, PT, R4.reuse, 0x10, PT ;  /* 0x000000100400780c */ /* 0x040fe20003f26070 */
[----:B------:R-:W-:Y:S01]  /*01a0*/  HFMA2 R3, -RZ, RZ, 0, 0 ;  /* 0x00000000ff037431 */ /* 0x000fe200000001ff */
[----:B------:R-:W-:Y:S01]  /*01b0*/  LOP3.LUT R12, R4, 0xf, RZ, 0xc0, !PT ;  /* 0x0000000f040c7812 */ /* 0x000fe200078ec0ff */
[-C--:B------:R-:W-:Y:S02]  /*01c0*/  IMAD R0, R7, R4.reuse, RZ ;  /* 0x0000000407007224 */ /* 0x080fe400078e02ff */
[----:B-----5:R-:W-:Y:S01]  /*01d0*/  IMAD R2, R5, R4, RZ ;  /* 0x0000000405027224 */ /* 0x020fe200078e02ff */
[----:B------:R-:W-:-:S07]  /*01e0*/  ISETP.NE.AND P0, PT, R12, RZ, PT ;  /* 0x000000ff0c00720c */ /* 0x000fce0003f05270 */
[----:B------:R-:W-:Y:S06]  /*01f0*/  @!P1 BRA `(.L_x_1) ;  /* 0x0000000000d49947 */ /* 0x000fec0003800000 */
[----:B------:R-:W0:Y:S01]  /*0200*/  LDCU.64 UR6, c[0x0][0x390] ;  /* 0x00007200ff0677ac */ /* 0x000e220008000a00 */
[----:B------:R-:W-:Y:S01]  /*0210*/  LOP3.LUT R3, R4, 0x7ffffff0, RZ, 0xc0, !PT ;  /* 0x7ffffff004037812 */ /* 0x000fe200078ec0ff */
[----:B------:R-:W-:Y:S01]  /*0220*/  IMAD.MOV.U32 R8, RZ, RZ, R0 ;  /* 0x000000ffff087224 */ /* 0x000fe200078e0000 */
[----:B------:R-:W-:Y:S01]  /*0230*/  MOV R9, R2 ;  /* 0x0000000200097202 */ /* 0x000fe20000000f00 */
[----:B------:R-:W1:Y:S01]  /*0240*/  LDCU.64 UR4, c[0x0][0x380] ;  /* 0x00007000ff0477ac */ /* 0x000e620008000a00 */
[----:B------:R-:W-:Y:S01]  /*0250*/  IADD3 R10, PT, PT, -R3, RZ, RZ ;  /* 0x000000ff030a7210 */ /* 0x000fe20007ffe1ff */
[----:B0-----:R-:W-:Y:S02]  /*0260*/  UIADD3 UR6, UP0, UPT, UR6, 0x20, URZ ;  /* 0x0000002006067890 */ /* 0x001fe4000ff1e0ff */
[----:B-1----:R-:W-:Y:S02]  /*0270*/  UIADD3 UR4, UP1, UPT, UR4, 0x20, URZ ;  /* 0x0000002004047890 */ /* 0x002fe4000ff3e0ff */
[----:B------:R-:W-:-:S02]  /*0280*/  UIADD3.X UR7, UPT, UPT, URZ, UR7, URZ, UP0, !UPT ;  /* 0x00000007ff077290 */ /* 0x000fc400087fe4ff */
[----:B------:R-:W-:-:S12]  /*0290*/  UIADD3.X UR5, UPT, UPT, URZ, UR5, URZ, UP1, !UPT ;  /* 0x00000005ff057290 */ /* 0x000fd80008ffe4ff */
.L_x_2:
[----:B------:R-:W-:Y:S01]  /*02a0*/  MOV R5, UR5 ;  /* 0x0000000500057c02 */ /* 0x000fe20008000f00 */
[----:B------:R-:W-:-:S04]  /*02b0*/  IMAD.U32 R4, RZ, RZ, UR4 ;  /* 0x00000004ff047e24 */ /* 0x000fc8000f8e00ff */
[----:B------:R-:W-:-:S05]  /*02c0*/  IMAD.WIDE R4, R9, 0x4, R4 ;  /* 0x0000000409047825 */ /* 0x000fca00078e0204 */
[----:B----4-:R-:W2:Y:S01]  /*02d0*/  LDG.E R11, desc[UR8][R4.64+-0x20] ;  /* 0xffffe008040b7981 */ /* 0x010ea2000c1e1900 */
[----:B------:R-:W-:Y:S01]  /*02e0*/  MOV R7, UR7 ;  /* 0x0000000700077c02 */ /* 0x000fe20008000f00 */
[----:B------:R-:W-:-:S04]  /*02f0*/  IMAD.U32 R6, RZ, RZ, UR6 ;  /* 0x00000006ff067e24 */ /* 0x000fc8000f8e00ff */
[----:B------:R-:W-:-:S05]  /*0300*/  IMAD.WIDE R6, R8, 0x4, R6 ;  /* 0x0000000408067825 */ /* 0x000fca00078e0206 */
[----:B--2---:R0:W-:Y:S04]  /*0310*/  STG.E desc[UR8][R6.64+-0x20], R11 ;  /* 0xffffe00b06007986 */ /* 0x0041e8000c101908 */
[----:B------:R-:W2:Y:S04]  /*0320*/  LDG.E R13, desc[UR8][R4.64+-0x1c] ;  /* 0xffffe408040d7981 */ /* 0x000ea8000c1e1900 */
[----:B--2---:R1:W-:Y:S04]  /*0330*/  STG.E desc[UR8][R6.64+-0x1c], R13 ;  /* 0xffffe40d06007986 */ /* 0x0043e8000c101908 */
[----:B------:R-:W2:Y:S04]  /*0340*/  LDG.E R15, desc[UR8][R4.64+-0x18] ;  /* 0xffffe808040f7981 */ /* 0x000ea8000c1e1900 */
[----:B--2---:R2:W-:Y:S04]  /*0350*/  STG.E desc[UR8][R6.64+-0x18], R15 ;  /* 0xffffe80f06007986 */ /* 0x0045e8000c101908 */
[----:B------:R-:W3:Y:S04]  /*0360*/  LDG.E R17, desc[UR8][R4.64+-0x14] ;  /* 0xffffec0804117981 */ /* 0x000ee8000c1e1900 */
[----:B---3--:R3:W-:Y:S04]  /*0370*/  STG.E desc[UR8][R6.64+-0x14], R17 ;  /* 0xffffec1106007986 */ /* 0x0087e8000c101908 */
[----:B------:R-:W4:Y:S04]  /*0380*/  LDG.E R19, desc[UR8][R4.64+-0x10] ;  /* 0xfffff00804137981 */ /* 0x000f28000c1e1900 */
[----:B----4-:R4:W-:Y:S04]  /*0390*/  STG.E desc[UR8][R6.64+-0x10], R19 ;  /* 0xfffff01306007986 */ /* 0x0109e8000c101908 */
[----:B------:R-:W5:Y:S04]  /*03a0*/  LDG.E R21, desc[UR8][R4.64+-0xc] ;  /* 0xfffff40804157981 */ /* 0x000f68000c1e1900 */
[----:B-----5:R5:W-:Y:S04]  /*03b0*/  STG.E desc[UR8][R6.64+-0xc], R21 ;  /* 0xfffff41506007986 */ /* 0x020be8000c101908 */
[----:B0-----:R-:W2:Y:S04]  /*03c0*/  LDG.E R11, desc[UR8][R4.64+-0x8] ;  /* 0xfffff808040b7981 */ /* 0x001ea8000c1e1900 */
[----:B--2---:R0:W-:Y:S04]  /*03d0*/  STG.E desc[UR8][R6.64+-0x8], R11 ;  /* 0xfffff80b06007986 */ /* 0x0041e8000c101908 */
[----:B-1----:R-:W2:Y:S04]  /*03e0*/  LDG.E R13, desc[UR8][R4.64+-0x4] ;  /* 0xfffffc08040d7981 */ /* 0x002ea8000c1e1900 */
[----:B--2---:R1:W-:Y:S04]  /*03f0*/  STG.E desc[UR8][R6.64+-0x4], R13 ;  /* 0xfffffc0d06007986 */ /* 0x0043e8000c101908 */
[----:B------:R-:W2:Y:S04]  /*0400*/  LDG.E R15, desc[UR8][R4.64] ;  /* 0x00000008040f7981 */ /* 0x000ea8000c1e1900 */
[----:B--2---:R2:W-:Y:S04]  /*0410*/  STG.E desc[UR8][R6.64], R15 ;  /* 0x0000000f06007986 */ /* 0x0045e8000c101908 */
[----:B---3--:R-:W3:Y:S04]  /*0420*/  LDG.E R17, desc[UR8][R4.64+0x4] ;  /* 0x0000040804117981 */ /* 0x008ee8000c1e1900 */
[----:B---3--:R3:W-:Y:S04]  /*0430*/  STG.E desc[UR8][R6.64+0x4], R17 ;  /* 0x0000041106007986 */ /* 0x0087e8000c101908 */
[----:B----4-:R-:W4:Y:S04]  /*0440*/  LDG.E R19, desc[UR8][R4.64+0x8] ;  /* 0x0000080804137981 */ /* 0x010f28000c1e1900 */
[----:B----4-:R4:W-:Y:S04]  /*0450*/  STG.E desc[UR8][R6.64+0x8], R19 ;  /* 0x0000081306007986 */ /* 0x0109e8000c101908 */
[----:B-----5:R-:W5:Y:S04]  /*0460*/  LDG.E R21, desc[UR8][R4.64+0xc] ;  /* 0x00000c0804157981 */ /* 0x020f68000c1e1900 */
[----:B-----5:R4:W-:Y:S04]  /*0470*/  STG.E desc[UR8][R6.64+0xc], R21 ;  /* 0x00000c1506007986 */ /* 0x0209e8000c101908 */
[----:B0-----:R-:W5:Y:S04]  /*0480*/  LDG.E R11, desc[UR8][R4.64+0x10] ;  /* 0x00001008040b7981 */ /* 0x001f68000c1e1900 */
[----:B-----5:R4:W-:Y:S04]  /*0490*/  STG.E desc[UR8][R6.64+0x10], R11 ;  /* 0x0000100b06007986 */ /* 0x0209e8000c101908 */
[----:B-1----:R-:W5:Y:S04]  /*04a0*/  LDG.E R13, desc[UR8][R4.64+0x14] ;  /* 0x00001408040d7981 */ /* 0x002f68000c1e1900 */
[----:B-----5:R4:W-:Y:S04]  /*04b0*/  STG.E desc[UR8][R6.64+0x14], R13 ;  /* 0x0000140d06007986 */ /* 0x0209e8000c101908 */
[----:B--2---:R-:W2:Y:S01]  /*04c0*/  LDG.E R15, desc[UR8][R4.64+0x18] ;  /* 0x00001808040f7981 */ /* 0x004ea2000c1e1900 */
[----:B------:R-:W-:-:S04]  /*04d0*/  IADD3 R10, PT, PT, R10, 0x10, RZ ;  /* 0x000000100a0a7810 */ /* 0x000fc80007ffe0ff */
[----:B------:R-:W-:Y:S01]  /*04e0*/  ISETP.NE.AND P1, PT, R10, RZ, PT ;  /* 0x000000ff0a00720c */ /* 0x000fe20003f25270 */
[----:B--2---:R4:W-:Y:S04]  /*04f0*/  STG.E desc[UR8][R6.64+0x18], R15 ;  /* 0x0000180f06007986 */ /* 0x0049e8000c101908 */
[----:B---3--:R-:W2:Y:S01]  /*0500*/  LDG.E R17, desc[UR8][R4.64+0x1c] ;  /* 0x00001c0804117981 */ /* 0x008ea2000c1e1900 */
[----:B------:R-:W-:Y:S01]  /*0510*/  VIADD R8, R8, 0x10 ;  /* 0x0000001008087836 */ /* 0x000fe20000000000 */
[----:B------:R-:W-:Y:S02]  /*0520*/  IADD3 R9, PT, PT, R9, 0x10, RZ ;  /* 0x0000001009097810 */ /* 0x000fe40007ffe0ff */
[----:B--2---:R4:W-:Y:S04]  /*0530*/  STG.E desc[UR8][R6.64+0x1c], R17 ;  /* 0x00001c1106007986 */ /* 0x0049e8000c101908 */
[----:B------:R-:W-:Y:S05]  /*0540*/  @P1 BRA `(.L_x_2) ;  /* 0xfffffffc00541947 */ /* 0x000fea000383ffff */
.L_x_1:
[----:B------:R-:W-:Y:S05]  /*0550*/  @!P0 EXIT ;  /* 0x000000000000894d */ /* 0x000fea0003800000 */
[----:B------:R-:W0:Y:S01]  /*0560*/  LDCU UR4, c[0x0][0x3a0] ;  /* 0x00007400ff0477ac */ /* 0x000e220008000800 */
[----:B------:R-:W-:Y:S01]  /*0570*/  ISETP.GE.U32.AND P0, PT, R12, 0x8, PT ;  /* 0x000000080c00780c */ /* 0x000fe20003f06070 */
[----:B0-----:R-:W-:-:S06]  /*0580*/  ULOP3.LUT UR5, UR4, 0x7, URZ, 0xc0, !UPT ;  /* 0x0000000704057892 */ /* 0x001fcc000f8ec0ff */
[----:B------:R-:W-:-:S06]  /*0590*/  ISETP.NE.AND P1, PT, RZ, UR5, PT ;  /* 0x00000005ff007c0c */ /* 0x000fcc000bf25270 */
[----:B------:R-:W-:Y:S07]  /*05a0*/  @!P0 BRA `(.L_x_3) ;  /* 0x00000000005c8947 */ /* 0x000fee0003800000 */
[----:B------:R-:W0:Y:S01]  /*05b0*/  LDC.64 R4, c[0x0][0x380] ;  /* 0x0000e000ff047b82 */ /* 0x000e220000000a00 */
[----:B----4-:R-:W-:-:S05]  /*05c0*/  IADD3 R7, PT, PT, R2, R3, RZ ;  /* 0x0000000302077210 */ /* 0x010fca0007ffe0ff */
[----:B0-----:R-:W-:Y:S02]  /*05d0*/  IMAD.WIDE R4, R7, 0x4, R4 ;  /* 0x0000000407047825 */ /* 0x001fe400078e0204 */
[----:B------:R-:W0:Y:S03]  /*05e0*/  LDC.64 R6, c[0x0][0x390] ;  /* 0x0000e400ff067b82 */ /* 0x000e260000000a00 */
[----:B------:R-:W2:Y:S01]  /*05f0*/  LDG.E R11, desc[UR8][R4.64] ;  /* 0x00000008040b7981 */ /* 0x000ea2000c1e1900 */
[----:B------:R-:W-:-:S04]  /*0600*/  IMAD.IADD R9, R0, 0x1, R3 ;  /* 0x0000000100097824 */ /* 0x000fc800078e0203 */
[----:B0-----:R-:W-:-:S05]  /*0610*/  IMAD.WIDE R6, R9, 0x4, R6 ;  /* 0x0000000409067825 */ /* 0x001fca00078e0206 */
[----:B--2---:R0:W-:Y:S04]  /*0620*/  STG.E desc[UR8][R6.64], R11 ;  /* 0x0000000b06007986 */ /* 0x0041e8000c101908 */
[----:B------:R-:W2:Y:S04]  /*0630*/  LDG.E R9, desc[UR8][R4.64+0x4] ;  /* 0x0000040804097981 */ /* 0x000ea8000c1e1900 */
[----:B--2---:R1:W-:Y:S04]  /*0640*/  STG.E desc[UR8][R6.64+0x4], R9 ;  /* 0x0000040906007986 */ /* 0x0043e8000c101908 */
[----:B------:R-:W2:Y:S04]  /*0650*/  LDG.E R13, desc[UR8][R4.64+0x8] ;  /* 0x00000808040d7981 */ /* 0x000ea8000c1e1900 */
[----:B--2---:R2:W-:Y:S04]  /*0660*/  STG.E desc[UR8][R6.64+0x8], R13 ;  /* 0x0000080d06007986 */ /* 0x0045e8000c101908 */
[----:B------:R-:W3:Y:S04]  /*0670*/  LDG.E R15, desc[UR8][R4.64+0xc] ;  /* 0x00000c08040f7981 */ /* 0x000ee8000c1e1900 */
[----:B---3--:R2:W-:Y:S04]  /*0680*/  STG.E desc[UR8][R6.64+0xc], R15 ;  /* 0x00000c0f06007986 */ /* 0x0085e8000c101908 */
[----:B------:R-:W3:Y:S04]  /*0690*/  LDG.E R17, desc[UR8][R4.64+0x10] ;  /* 0x0000100804117981 */ /* 0x000ee8000c1e1900 */
[----:B---3--:R2:W-:Y:S04]  /*06a0*/  STG.E desc[UR8][R6.64+0x10], R17 ;  /* 0x0000101106007986 */ /* 0x0085e8000c101908 */
[----:B------:R-:W3:Y:S04]  /*06b0*/  LDG.E R19, desc[UR8][R4.64+0x14] ;  /* 0x0000140804137981 */ /* 0x000ee8000c1e1900 */
[----:B---3--:R2:W-:Y:S04]  /*06c0*/  STG.E desc[UR8][R6.64+0x14], R19 ;  /* 0x0000141306007986 */ /* 0x0085e8000c101908 */
[----:B0-----:R-:W3:Y:S04]  /*06d0*/  LDG.E R11, desc[UR8][R4.64+0x18] ;  /* 0x00001808040b7981 */ /* 0x001ee8000c1e1900 */
[----:B---3--:R2:W-:Y:S04]  /*06e0*/  STG.E desc[UR8][R6.64+0x18], R11 ;  /* 0x0000180b06007986 */ /* 0x0085e8000c101908 */
[----:B-1----:R-:W3:Y:S01]  /*06f0*/  LDG.E R9, desc[UR8][R4.64+0x1c] ;  /* 0x00001c0804097981 */ /* 0x002ee2000c1e1900 */
[----:B------:R-:W-:-:S03]  /*0700*/  IADD3 R3, PT, PT, R3, 0x8, RZ ;  /* 0x0000000803037810 */ /* 0x000fc60007ffe0ff */
[----:B---3--:R2:W-:Y:S04]  /*0710*/  STG.E desc[UR8][R6.64+0x1c], R9 ;  /* 0x00001c0906007986 */ /* 0x0085e8000c101908 */
.L_x_3:
[----:B------:R-:W-:Y:S05]  /*0720*/  @!P1 EXIT ;  /* 0x000000000000994d */ /* 0x000fea0003800000 */
[----:B------:R-:W-:Y:S02]  /*0730*/  UISETP.GE.U32.AND UP0, UPT, UR5, 0x4, UPT ;  /* 0x000000040500788c */ /* 0x000fe4000bf06070 */
[----:B------:R-:W-:-:S06]  /*0740*/  ULOP3.LUT UR4, UR4, 0x3, URZ, 0xc0, !UPT ;  /* 0x0000000304047892 */ /* 0x000fcc000f8ec0ff */
[----:B------:R-:W-:Y:S01]  /*0750*/  ISETP.NE.AND P0, PT, RZ, UR4, PT ;  /* 0x00000004ff007c0c */ /* 0x000fe2000bf05270 */
[----:B------:R-:W-:-:S12]  /*0760*/  BRA.U !UP0, `(.L_x_4) ;  /* 0x00000001083c7547 */ /* 0x000fd8000b800000 */
[----:B------:R-:W0:Y:S01]  /*0770*/  LDC.64 R4, c[0x0][0x380] ;  /* 0x0000e000ff047b82 */ /* 0x000e220000000a00 */
[----:B--2-4-:R-:W-:-:S05]  /*0780*/  IADD3 R7, PT, PT, R2, R3, RZ ;  /* 0x0000000302077210 */ /* 0x014fca0007ffe0ff */
        /* <DEDUP_REMOVED lines=10> */
[----:B------:R-:W2:Y:S01]  /*0830*/  LDG.E R15, desc[UR8][R4.64+0xc] ;  /* 0x00000c08040f7981 */ /* 0x000ea2000c1e1900 */
[----:B------:R-:W-:-:S03]  /*0840*/  IADD3 R3, PT, PT, R3, 0x4, RZ ;  /* 0x0000000403037810 */ /* 0x000fc60007ffe0ff */
[----:B--2---:R0:W-:Y:S04]  /*0850*/  STG.E desc[UR8][R6.64+0xc], R15 ;  /* 0x00000c0f06007986 */ /* 0x0041e8000c101908 */
.L_x_4:
[----:B------:R-:W-:Y:S05]  /*0860*/  @!P0 EXIT ;  /* 0x000000000000894d */ /* 0x000fea0003800000 */
[----:B0-2-4-:R-:W0:Y:S01]  /*0870*/  LDC.64 R6, c[0x0][0x380] ;  /* 0x0000e000ff067b82 */ /* 0x015e220000000a00 */
[----:B------:R-:W-:Y:S01]  /*0880*/  IADD3 R11, PT, PT, R2, R3, RZ ;  /* 0x00000003020b7210 */ /* 0x000fe20007ffe0ff */
[----:B------:R-:W-:Y:S01]  /*0890*/  IMAD.IADD R13, R0, 0x1, R3 ;  /* 0x00000001000d7824 */ /* 0x000fe200078e0203 */
[----:B------:R-:W-:-:S05]  /*08a0*/  UIADD3 UR4, UPT, UPT, -UR4, URZ, URZ ;  /* 0x000000ff04047290 */ /* 0x000fca000fffe1ff */
[----:B------:R-:W1:Y:S07]  /*08b0*/  LDC.64 R8, c[0x0][0x390] ;  /* 0x0000e400ff087b82 */ /* 0x000e6e0000000a00 */
.L_x_5:
[----:B0-2---:R-:W-:-:S06]  /*08c0*/  IMAD.WIDE R2, R11, 0x4, R6 ;  /* 0x000000040b027825 */ /* 0x005fcc00078e0206 */
[----:B------:R-:W2:Y:S01]  /*08d0*/  LDG.E R3, desc[UR8][R2.64] ;  /* 0x0000000802037981 */ /* 0x000ea2000c1e1900 */
[----:B-1----:R-:W-:Y:S01]  /*08e0*/  IMAD.WIDE R4, R13, 0x4, R8 ;  /* 0x000000040d047825 */ /* 0x002fe200078e0208 */
[----:B------:R-:W-:Y:S01]  /*08f0*/  UIADD3 UR4, UPT, UPT, UR4, 0x1, URZ ;  /* 0x0000000104047890 */ /* 0x000fe2000fffe0ff */
[----:B------:R-:W-:Y:S02]  /*0900*/  IADD3 R11, PT, PT, R11, 0x1, RZ ;  /* 0x000000010b0b7810 */ /* 0x000fe40007ffe0ff */
[----:B------:R-:W-:Y:S01]  /*0910*/  IADD3 R13, PT, PT, R13, 0x1, RZ ;  /* 0x000000010d0d7810 */ /* 0x000fe20007ffe0ff */
[----:B------:R-:W-:Y:S01]  /*0920*/  UISETP.NE.AND UP0, UPT, UR4, URZ, UPT ;  /* 0x000000ff0400728c */ /* 0x000fe2000bf05270 */
[----:B--2---:R2:W-:Y:S08]  /*0930*/  STG.E desc[UR8][R4.64], R3 ;  /* 0x0000000304007986 */ /* 0x0045f0000c101908 */
[----:B------:R-:W-:Y:S05]  /*0940*/  BRA.U UP0, `(.L_x_5) ;  /* 0xfffffffd00dc7547 */ /* 0x000fea000b83ffff */
[----:B------:R-:W-:Y:S05]  /*0950*/  EXIT ;  /* 0x000000000000794d */ /* 0x000fea0003800000 */
.L_x_0:
[----:B------:R-:W0:Y:S01]  /*0960*/  LDC.64 R2, c[0x0][0x380] ;  /* 0x0000e000ff027b82 */ /* 0x000e220000000a00 */
[----:B------:R-:W1:Y:S02]  /*0970*/  LDCU UR4, c[0x0][0x3a0] ;  /* 0x00007400ff0477ac */ /* 0x000e640008000800 */
[----:B-1---5:R-:W-:-:S04]  /*0980*/  IMAD R5, R0, UR4, R5 ;  /* 0x0000000400057c24 */ /* 0x022fc8000f8e0205 */
[----:B0-----:R-:W-:Y:S02]  /*0990*/  IMAD.WIDE R2, R5, 0x4, R2 ;  /* 0x0000000405027825 */ /* 0x001fe400078e0202 */
[----:B------:R-:W0:Y:S04]  /*09a0*/  LDC.64 R4, c[0x0][0x390] ;  /* 0x0000e400ff047b82 */ /* 0x000e280000000a00 */
[----:B------:R-:W2:Y:S01]  /*09b0*/  LDG.E R3, desc[UR8][R2.64] ;  /* 0x0000000802037981 */ /* 0x000ea2000c1e1900 */
[----:B0-----:R-:W-:-:S05]  /*09c0*/  IMAD.WIDE R4, R7, 0x4, R4 ;  /* 0x0000000407047825 */ /* 0x001fca00078e0204 */
[----:B--2---:R-:W-:Y:S01]  /*09d0*/  STG.E desc[UR8][R4.64], R3 ;  /* 0x0000000304007986 */ /* 0x004fe2000c101908 */
[----:B------:R-:W-:Y:S05]  /*09e0*/  EXIT ;  /* 0x000000000000794d */ /* 0x000fea0003800000 */
.L_x_6:
[----:B------:R-:W-:-:S00]  /*09f0*/  BRA `(.L_x_6) ;  /* 0xfffffffc00fc7947 */ /* 0x000fc0000383ffff */
[----:B------:R-:W-:-:S00]  /*0a00*/  NOP ;  /* 0x0000000000007918 */ /* 0x000fc00000000000 */
[----:B------:R-:W-:-:S00]  /*0a10*/  NOP ;  /* 0x0000000000007918 */ /* 0x000fc00000000000 */
[----:B------:R-:W-:-:S00]  /*0a20*/  NOP ;  /* 0x0000000000007918 */ /* 0x000fc00000000000 */
[----:B------:R-:W-:-:S00]  /*0a30*/  NOP ;  /* 0x0000000000007918 */ /* 0x000fc00000000000 */
[----:B------:R-:W-:-:S00]  /*0a40*/  NOP ;  /* 0x0000000000007918 */ /* 0x000fc00000000000 */
[----:B------:R-:W-:-:S00]  /*0a50*/  NOP ;  /* 0x0000000000007918 */ /* 0x000fc00000000000 */
[----:B------:R-:W-:-:S00]  /*0a60*/  NOP ;  /* 0x0000000000007918 */ /* 0x000fc00000000000 */
[----:B------:R-:W-:-:S00]  /*0a70*/  NOP ;  /* 0x0000000000007918 */ /* 0x000fc00000000000 */
.L_x_7:


//--------------------- .nv.shared.reserved.0     --------------------------
	.section	.nv.shared.reserved.0,"aw",@nobits
	.weak		__nv_reservedSMEM_offset_0_alias
	.size		__nv_reservedSMEM_offset_0_alias, 0, 64
	.other		__nv_reservedSMEM_offset_0_alias,@"STO_CUDA_RESERVED_SHARED STV_DEFAULT"
__nv_reservedSMEM_offset_0_alias:
	.zero		0
	.zero		64


//--------------------- .nv.constant0._Z22select_elements_kernelIfiEvPKT_PKT0_PS0_iiib --------------------------
	.section	.nv.constant0._Z22select_elements_kernelIfiEvPKT_PKT0_PS0_iiib,"a",@progbits
	.sectionflags	@""
	.align	4
.nv.constant0._Z22select_elements_kernelIfiEvPKT_PKT0_PS0_iiib:
	.zero		933


//--------------------- SYMBOLS --------------------------

	.type		.nv.reservedSmem.offset0,@object
	.size		.nv.reservedSmem.offset0,0x4
